//
// Generated by NVIDIA NVVM Compiler
//
// Compiler Build ID: CL-36424714
// Cuda compilation tools, release 13.0, V13.0.88
// Based on NVVM 20.0.0
//

.version 9.0
.target sm_100
.address_size 64

	// .globl	softmax_f32

.visible .entry softmax_f32(
	.param .u64 .ptr .align 1 softmax_f32_param_0,
	.param .u64 .ptr .align 1 softmax_f32_param_1,
	.param .u32 softmax_f32_param_2
)
{
	.reg .pred 	%p<29>;
	.reg .b32 	%r<123>;
	.reg .b32 	%f<139>;
	.reg .b64 	%rd<34>;

	ld.param.u64 	%rd3, [softmax_f32_param_0];
	ld.param.u64 	%rd4, [softmax_f32_param_1];
	ld.param.u32 	%r42, [softmax_f32_param_2];
	cvta.to.global.u64 	%rd1, %rd3;
	cvta.to.global.u64 	%rd2, %rd4;
	mov.u32 	%r43, %ntid.x;
	mov.u32 	%r44, %ctaid.x;
	mov.u32 	%r45, %tid.x;
	mad.lo.s32 	%r1, %r43, %r44, %r45;
	mov.u32 	%r2, %ntid.y;
	mov.u32 	%r122, %tid.y;
	setp.ge.s32 	%p1, %r122, %r42;
	mov.f32 	%f136, 0fFF800000;
	@%p1 bra 	$L__BB0_7;
	mul.lo.s32 	%r4, %r42, %r1;
	add.s32 	%r46, %r122, %r2;
	max.u32 	%r47, %r42, %r46;
	setp.lt.u32 	%p2, %r46, %r42;
	selp.u32 	%r48, 1, 0, %p2;
	add.s32 	%r49, %r46, %r48;
	sub.s32 	%r50, %r47, %r49;
	div.u32 	%r51, %r50, %r2;
	add.s32 	%r5, %r51, %r48;
	and.b32  	%r52, %r5, 3;
	setp.eq.s32 	%p3, %r52, 3;
	mov.f32 	%f136, 0fFF800000;
	mov.u32 	%r112, %r122;
	@%p3 bra 	$L__BB0_4;
	add.s32 	%r110, %r122, %r4;
	add.s32 	%r53, %r5, 1;
	and.b32  	%r54, %r53, 3;
	neg.s32 	%r109, %r54;
	mov.f32 	%f136, 0fFF800000;
	mov.u32 	%r112, %r122;
$L__BB0_3:
	.pragma "nounroll";
	mul.wide.s32 	%rd5, %r110, 4;
	add.s64 	%rd6, %rd1, %rd5;
	ld.global.f32 	%f21, [%rd6];
	max.f32 	%f136, %f136, %f21;
	add.s32 	%r112, %r112, %r2;
	add.s32 	%r110, %r110, %r2;
	add.s32 	%r109, %r109, 1;
	setp.ne.s32 	%p4, %r109, 0;
	@%p4 bra 	$L__BB0_3;
$L__BB0_4:
	setp.lt.u32 	%p5, %r5, 3;
	@%p5 bra 	$L__BB0_7;
	shl.b32 	%r56, %r2, 2;
	cvt.u64.u32 	%rd9, %r56;
$L__BB0_6:
	add.s32 	%r55, %r112, %r4;
	mul.wide.s32 	%rd7, %r55, 4;
	add.s64 	%rd8, %rd1, %rd7;
	ld.global.f32 	%f22, [%rd8];
	max.f32 	%f23, %f136, %f22;
	add.s64 	%rd10, %rd8, %rd9;
	ld.global.f32 	%f24, [%rd10];
	max.f32 	%f25, %f23, %f24;
	add.s64 	%rd11, %rd10, %rd9;
	ld.global.f32 	%f26, [%rd11];
	max.f32 	%f27, %f25, %f26;
	add.s64 	%rd12, %rd11, %rd9;
	ld.global.f32 	%f28, [%rd12];
	max.f32 	%f136, %f27, %f28;
	add.s32 	%r112, %r56, %r112;
	setp.lt.s32 	%p6, %r112, %r42;
	@%p6 bra 	$L__BB0_6;
$L__BB0_7:
	setp.lt.s32 	%p7, %r122, %r42;
	mov.b32 	%r57, %f136;
	shfl.sync.bfly.b32	%r58|%p8, %r57, 16, 31, -1;
	mov.b32 	%f30, %r58;
	max.f32 	%f31, %f136, %f30;
	mov.b32 	%r59, %f31;
	shfl.sync.bfly.b32	%r60|%p9, %r59, 8, 31, -1;
	mov.b32 	%f32, %r60;
	max.f32 	%f33, %f31, %f32;
	mov.b32 	%r61, %f33;
	shfl.sync.bfly.b32	%r62|%p10, %r61, 4, 31, -1;
	mov.b32 	%f34, %r62;
	max.f32 	%f35, %f33, %f34;
	mov.b32 	%r63, %f35;
	shfl.sync.bfly.b32	%r64|%p11, %r63, 2, 31, -1;
	mov.b32 	%f36, %r64;
	max.f32 	%f37, %f35, %f36;
	mov.b32 	%r65, %f37;
	shfl.sync.bfly.b32	%r66|%p12, %r65, 1, 31, -1;
	mov.b32 	%f38, %r66;
	max.f32 	%f12, %f37, %f38;
	mov.f32 	%f138, 0f00000000;
	@%p7 bra 	$L__BB0_8;
	bra.uni 	$L__BB0_13;
$L__BB0_8:
	mul.lo.s32 	%r17, %r42, %r1;
	add.s32 	%r67, %r122, %r2;
	max.u32 	%r68, %r42, %r67;
	setp.lt.u32 	%p13, %r67, %r42;
	selp.u32 	%r69, 1, 0, %p13;
	add.s32 	%r70, %r67, %r69;
	sub.s32 	%r71, %r68, %r70;
	div.u32 	%r72, %r71, %r2;
	add.s32 	%r18, %r72, %r69;
	and.b32  	%r73, %r18, 3;
	setp.eq.s32 	%p14, %r73, 3;
	mov.f32 	%f138, 0f00000000;
	mov.u32 	%r117, %r122;
	@%p14 bra 	$L__BB0_11;
	add.s32 	%r115, %r122, %r17;
	add.s32 	%r74, %r18, 1;
	and.b32  	%r75, %r74, 3;
	neg.s32 	%r114, %r75;
	mov.f32 	%f138, 0f00000000;
	mov.u32 	%r117, %r122;
$L__BB0_10:
	.pragma "nounroll";
	mul.wide.s32 	%rd13, %r115, 4;
	add.s64 	%rd14, %rd2, %rd13;
	add.s64 	%rd15, %rd1, %rd13;
	ld.global.f32 	%f42, [%rd15];
	sub.f32 	%f43, %f42, %f12;
	fma.rn.f32 	%f44, %f43, 0f3BBB989D, 0f3F000000;
	cvt.sat.f32.f32 	%f45, %f44;
	mov.f32 	%f46, 0f4B400001;
	mov.f32 	%f47, 0f437C0000;
	fma.rm.f32 	%f48, %f45, %f47, %f46;
	add.f32 	%f49, %f48, 0fCB40007F;
	neg.f32 	%f50, %f49;
	fma.rn.f32 	%f51, %f43, 0f3FB8AA3B, %f50;
	fma.rn.f32 	%f52, %f43, 0f32A57060, %f51;
	mov.b32 	%r76, %f48;
	shl.b32 	%r77, %r76, 23;
	mov.b32 	%f53, %r77;
	ex2.approx.ftz.f32 	%f54, %f52;
	mul.f32 	%f55, %f54, %f53;
	add.f32 	%f138, %f138, %f55;
	st.global.f32 	[%rd14], %f55;
	add.s32 	%r117, %r117, %r2;
	add.s32 	%r115, %r115, %r2;
	add.s32 	%r114, %r114, 1;
	setp.ne.s32 	%p15, %r114, 0;
	@%p15 bra 	$L__BB0_10;
$L__BB0_11:
	setp.lt.u32 	%p16, %r18, 3;
	@%p16 bra 	$L__BB0_13;
$L__BB0_12:
	add.s32 	%r78, %r117, %r17;
	mul.wide.s32 	%rd16, %r78, 4;
	add.s64 	%rd17, %rd1, %rd16;
	ld.global.f32 	%f56, [%rd17];
	sub.f32 	%f57, %f56, %f12;
	fma.rn.f32 	%f58, %f57, 0f3BBB989D, 0f3F000000;
	cvt.sat.f32.f32 	%f59, %f58;
	mov.f32 	%f60, 0f4B400001;
	mov.f32 	%f61, 0f437C0000;
	fma.rm.f32 	%f62, %f59, %f61, %f60;
	add.f32 	%f63, %f62, 0fCB40007F;
	neg.f32 	%f64, %f63;
	fma.rn.f32 	%f65, %f57, 0f3FB8AA3B, %f64;
	fma.rn.f32 	%f66, %f57, 0f32A57060, %f65;
	mov.b32 	%r79, %f62;
	shl.b32 	%r80, %r79, 23;
	mov.b32 	%f67, %r80;
	ex2.approx.ftz.f32 	%f68, %f66;
	mul.f32 	%f69, %f68, %f67;
	add.f32 	%f70, %f138, %f69;
	add.s64 	%rd18, %rd2, %rd16;
	st.global.f32 	[%rd18], %f69;
	shl.b32 	%r81, %r2, 2;
	cvt.u64.u32 	%rd19, %r81;
	add.s64 	%rd20, %rd17, %rd19;
	ld.global.f32 	%f71, [%rd20];
	sub.f32 	%f72, %f71, %f12;
	fma.rn.f32 	%f73, %f72, 0f3BBB989D, 0f3F000000;
	cvt.sat.f32.f32 	%f74, %f73;
	fma.rm.f32 	%f75, %f74, %f61, %f60;
	add.f32 	%f76, %f75, 0fCB40007F;
	neg.f32 	%f77, %f76;
	fma.rn.f32 	%f78, %f72, 0f3FB8AA3B, %f77;
	fma.rn.f32 	%f79, %f72, 0f32A57060, %f78;
	mov.b32 	%r82, %f75;
	shl.b32 	%r83, %r82, 23;
	mov.b32 	%f80, %r83;
	ex2.approx.ftz.f32 	%f81, %f79;
	mul.f32 	%f82, %f81, %f80;
	add.f32 	%f83, %f70, %f82;
	add.s64 	%rd21, %rd18, %rd19;
	st.global.f32 	[%rd21], %f82;
	add.s64 	%rd22, %rd20, %rd19;
	ld.global.f32 	%f84, [%rd22];
	sub.f32 	%f85, %f84, %f12;
	fma.rn.f32 	%f86, %f85, 0f3BBB989D, 0f3F000000;
	cvt.sat.f32.f32 	%f87, %f86;
	fma.rm.f32 	%f88, %f87, %f61, %f60;
	add.f32 	%f89, %f88, 0fCB40007F;
	neg.f32 	%f90, %f89;
	fma.rn.f32 	%f91, %f85, 0f3FB8AA3B, %f90;
	fma.rn.f32 	%f92, %f85, 0f32A57060, %f91;
	mov.b32 	%r84, %f88;
	shl.b32 	%r85, %r84, 23;
	mov.b32 	%f93, %r85;
	ex2.approx.ftz.f32 	%f94, %f92;
	mul.f32 	%f95, %f94, %f93;
	add.f32 	%f96, %f83, %f95;
	add.s64 	%rd23, %rd21, %rd19;
	st.global.f32 	[%rd23], %f95;
	add.s64 	%rd24, %rd22, %rd19;
	ld.global.f32 	%f97, [%rd24];
	sub.f32 	%f98, %f97, %f12;
	fma.rn.f32 	%f99, %f98, 0f3BBB989D, 0f3F000000;
	cvt.sat.f32.f32 	%f100, %f99;
	fma.rm.f32 	%f101, %f100, %f61, %f60;
	add.f32 	%f102, %f101, 0fCB40007F;
	neg.f32 	%f103, %f102;
	fma.rn.f32 	%f104, %f98, 0f3FB8AA3B, %f103;
	fma.rn.f32 	%f105, %f98, 0f32A57060, %f104;
	mov.b32 	%r86, %f101;
	shl.b32 	%r87, %r86, 23;
	mov.b32 	%f106, %r87;
	ex2.approx.ftz.f32 	%f107, %f105;
	mul.f32 	%f108, %f107, %f106;
	add.f32 	%f138, %f96, %f108;
	add.s64 	%rd25, %rd23, %rd19;
	st.global.f32 	[%rd25], %f108;
	add.s32 	%r117, %r81, %r117;
	setp.lt.s32 	%p17, %r117, %r42;
	@%p17 bra 	$L__BB0_12;
$L__BB0_13:
	setp.ge.s32 	%p18, %r122, %r42;
	mov.b32 	%r88, %f138;
	shfl.sync.bfly.b32	%r89|%p19, %r88, 16, 31, -1;
	mov.b32 	%f109, %r89;
	add.f32 	%f110, %f138, %f109;
	mov.b32 	%r90, %f110;
	shfl.sync.bfly.b32	%r91|%p20, %r90, 8, 31, -1;
	mov.b32 	%f111, %r91;
	add.f32 	%f112, %f110, %f111;
	mov.b32 	%r92, %f112;
	shfl.sync.bfly.b32	%r93|%p21, %r92, 4, 31, -1;
	mov.b32 	%f113, %r93;
	add.f32 	%f114, %f112, %f113;
	mov.b32 	%r94, %f114;
	shfl.sync.bfly.b32	%r95|%p22, %r94, 2, 31, -1;
	mov.b32 	%f115, %r95;
	add.f32 	%f116, %f114, %f115;
	mov.b32 	%r96, %f116;
	shfl.sync.bfly.b32	%r97|%p23, %r96, 1, 31, -1;
	mov.b32 	%f117, %r97;
	add.f32 	%f118, %f116, %f117;
	rcp.rn.f32 	%f16, %f118;
	@%p18 bra 	$L__BB0_20;
	mul.lo.s32 	%r30, %r42, %r1;
	add.s32 	%r98, %r122, %r2;
	max.u32 	%r99, %r42, %r98;
	setp.lt.u32 	%p24, %r98, %r42;
	selp.u32 	%r100, 1, 0, %p24;
	add.s32 	%r101, %r98, %r100;
	sub.s32 	%r102, %r99, %r101;
	div.u32 	%r103, %r102, %r2;
	add.s32 	%r31, %r103, %r100;
	and.b32  	%r104, %r31, 3;
	setp.eq.s32 	%p25, %r104, 3;
	@%p25 bra 	$L__BB0_17;
	add.s32 	%r105, %r31, 1;
	and.b32  	%r106, %r105, 3;
	add.s32 	%r120, %r122, %r30;
	neg.s32 	%r119, %r106;
	mad.lo.s32 	%r122, %r2, %r106, %r122;
$L__BB0_16:
	.pragma "nounroll";
	mul.wide.s32 	%rd26, %r120, 4;
	add.s64 	%rd27, %rd2, %rd26;
	ld.global.f32 	%f119, [%rd27];
	mul.f32 	%f120, %f16, %f119;
	st.global.f32 	[%rd27], %f120;
	add.s32 	%r120, %r120, %r2;
	add.s32 	%r119, %r119, 1;
	setp.ne.s32 	%p26, %r119, 0;
	@%p26 bra 	$L__BB0_16;
$L__BB0_17:
	setp.lt.u32 	%p27, %r31, 3;
	@%p27 bra 	$L__BB0_20;
	shl.b32 	%r108, %r2, 2;
	cvt.u64.u32 	%rd30, %r108;
$L__BB0_19:
	add.s32 	%r107, %r122, %r30;
	mul.wide.s32 	%rd28, %r107, 4;
	add.s64 	%rd29, %rd2, %rd28;
	ld.global.f32 	%f121, [%rd29];
	mul.f32 	%f122, %f16, %f121;
	st.global.f32 	[%rd29], %f122;
	add.s64 	%rd31, %rd29, %rd30;
	ld.global.f32 	%f123, [%rd31];
	mul.f32 	%f124, %f16, %f123;
	st.global.f32 	[%rd31], %f124;
	add.s64 	%rd32, %rd31, %rd30;
	ld.global.f32 	%f125, [%rd32];
	mul.f32 	%f126, %f16, %f125;
	st.global.f32 	[%rd32], %f126;
	add.s64 	%rd33, %rd32, %rd30;
	ld.global.f32 	%f127, [%rd33];
	mul.f32 	%f128, %f16, %f127;
	st.global.f32 	[%rd33], %f128;
	add.s32 	%r122, %r108, %r122;
	setp.lt.s32 	%p28, %r122, %r42;
	@%p28 bra 	$L__BB0_19;
$L__BB0_20:
	ret;

}


// ===== COMPILED SASS (sm_100) =====

	.target	sm_100

	.elftype	@"ET_EXEC"


//--------------------- .note.nv.tkinfo           --------------------------
	.section	.note.nv.tkinfo,"",@"SHT_NOTE"
	.sectionflags	@"SHF_NOTE_NV_TKINFO"
	.tkinfo
        /*0018*/ 	.word	0x00000002
        /*0030*/ 	.string	""
        /*0030*/ 	.string	"ptxas"
        /*0030*/ 	.string	"Cuda compilation tools, release 13.0, V13.0.88"
        /*0030*/ 	.string	"Build cuda_13.0.r13.0/compiler.36424714_0"
        /*0030*/ 	.string	"-arch sm_100 -m 64 "



//--------------------- .note.nv.cuinfo           --------------------------
	.section	.note.nv.cuinfo,"",@"SHT_NOTE"
	.sectionflags	@"SHF_NOTE_NV_CUINFO"
        /*0018*/ 	.short	0x0002
        /*001a*/ 	.short	0x0064
        /*001c*/ 	.short	0x0082
	.zero		2


//--------------------- .nv.info                  --------------------------
	.section	.nv.info,"",@"SHT_CUDA_INFO"
	.align	4


	//----- nvinfo : EIATTR_REGCOUNT
	.align		4
        /*0000*/ 	.byte	0x04, 0x2f
        /*0002*/ 	.short	(.L_1 - .L_0)
	.align		4
.L_0:
        /*0004*/ 	.word	index@(softmax_f32)
        /*0008*/ 	.word	0x0000001c


	//----- nvinfo : EIATTR_FRAME_SIZE
	.align		4
.L_1:
        /*000c*/ 	.byte	0x04, 0x11
        /*000e*/ 	.short	(.L_3 - .L_2)
	.align		4
.L_2:
        /*0010*/ 	.word	index@($__internal_0_$__cuda_sm20_rcp_rn_f32_slowpath)
        /*0014*/ 	.word	0x00000000


	//----- nvinfo : EIATTR_FRAME_SIZE
	.align		4
.L_3:
        /*0018*/ 	.byte	0x04, 0x11
        /*001a*/ 	.short	(.L_5 - .L_4)
	.align		4
.L_4:
        /*001c*/ 	.word	index@(softmax_f32)
        /*0020*/ 	.word	0x00000000


	//----- nvinfo : EIATTR_MIN_STACK_SIZE
	.align		4
.L_5:
        /*0024*/ 	.byte	0x04, 0x12
        /*0026*/ 	.short	(.L_7 - .L_6)
	.align		4
.L_6:
        /*0028*/ 	.word	index@(softmax_f32)
        /*002c*/ 	.word	0x00000000
.L_7:


//--------------------- .nv.compat                --------------------------
	.section	.nv.compat,"",@"SHT_CUDA_COMPAT_INFO"
	.align	4
        /*0000*/ 	.byte	0x02, 0x09, 0x00, 0x00, 0x02, 0x02, 0x01, 0x00, 0x02, 0x05, 0x05, 0x00, 0x03, 0x07, 0x01, 0x01
        /*0010*/ 	.byte	0x02, 0x03, 0x00, 0x00, 0x02, 0x06, 0x01, 0x00, 0x04, 0x0b, 0x08, 0x00, 0x09, 0x00, 0x00, 0x00
        /*0020*/ 	.byte	0x00, 0x00, 0x00, 0x00


//--------------------- .nv.info.softmax_f32      --------------------------
	.section	.nv.info.softmax_f32,"",@"SHT_CUDA_INFO"
	.sectionflags	@""
	.align	4


	//----- nvinfo : EIATTR_CUDA_API_VERSION
	.align		4
        /*0000*/ 	.byte	0x04, 0x37
        /*0002*/ 	.short	(.L_9 - .L_8)
.L_8:
        /*0004*/ 	.word	0x00000082


	//----- nvinfo : EIATTR_KPARAM_INFO
	.align		4
.L_9:
        /*0008*/ 	.byte	0x04, 0x17
        /*000a*/ 	.short	(.L_11 - .L_10)
.L_10:
        /*000c*/ 	.word	0x00000000
        /*0010*/ 	.short	0x0002
        /*0012*/ 	.short	0x0010
        /*0014*/ 	.byte	0x00, 0xf0, 0x11, 0x00


	//----- nvinfo : EIATTR_KPARAM_INFO
	.align		4
.L_11:
        /*0018*/ 	.byte	0x04, 0x17
        /*001a*/ 	.short	(.L_13 - .L_12)
.L_12:
        /*001c*/ 	.word	0x00000000
        /*0020*/ 	.short	0x0001
        /*0022*/ 	.short	0x0008
        /*0024*/ 	.byte	0x00, 0xf5, 0x21, 0x00


	//----- nvinfo : EIATTR_KPARAM_INFO
	.align		4
.L_13:
        /*0028*/ 	.byte	0x04, 0x17
        /*002a*/ 	.short	(.L_15 - .L_14)
.L_14:
        /*002c*/ 	.word	0x00000000
        /*0030*/ 	.short	0x0000
        /*0032*/ 	.short	0x0000
        /*0034*/ 	.byte	0x00, 0xf5, 0x21, 0x00


	//----- nvinfo : EIATTR_SPARSE_MMA_MASK
	.align		4
.L_15:
        /*0038*/ 	.byte	0x03, 0x50
        /*003a*/ 	.short	0x0000


	//----- nvinfo : EIATTR_MAXREG_COUNT
	.align		4
        /*003c*/ 	.byte	0x03, 0x1b
        /*003e*/ 	.short	0x00ff


	//----- nvinfo : EIATTR_MERCURY_ISA_VERSION
	.align		4
        /*0040*/ 	.byte	0x03, 0x5f
        /*0042*/ 	.short	0x0101


	//----- nvinfo : EIATTR_COOP_GROUP_MASK_REGIDS
	.align		4
        /*0044*/ 	.byte	0x04, 0x29
        /*0046*/ 	.short	(.L_17 - .L_16)


	//   ....[0]....
.L_16:
        /*0048*/ 	.word	0xffffffff


	//   ....[1]....
        /*004c*/ 	.word	0xffffffff


	//   ....[2]....
        /*0050*/ 	.word	0xffffffff


	//   ....[3]....
        /*0054*/ 	.word	0xffffffff


	//   ....[4]....
        /*0058*/ 	.word	0xffffffff


	//   ....[5]....
        /*005c*/ 	.word	0xffffffff


	//   ....[6]....
        /*0060*/ 	.word	0xffffffff


	//   ....[7]....
        /*0064*/ 	.word	0xffffffff


	//   ....[8]....
        /*0068*/ 	.word	0xffffffff


	//   ....[9]....
        /*006c*/ 	.word	0xffffffff


	//----- nvinfo : EIATTR_COOP_GROUP_INSTR_OFFSETS
	.align		4
.L_17:
        /*0070*/ 	.byte	0x04, 0x28
        /*0072*/ 	.short	(.L_19 - .L_18)


	//   ....[0]....
.L_18:
        /*0074*/ 	.word	0x00000510


	//   ....[1]....
        /*0078*/ 	.word	0x00000560


	//   ....[2]....
        /*007c*/ 	.word	0x00000580


	//   ....[3]....
        /*0080*/ 	.word	0x000005a0


	//   ....[4]....
        /*0084*/ 	.word	0x000005c0


	//   ....[5]....
        /*0088*/ 	.word	0x00000e50


	//   ....[6]....
        /*008c*/ 	.word	0x00000e90


	//   ....[7]....
        /*0090*/ 	.word	0x00000eb0


	//   ....[8]....
        /*0094*/ 	.word	0x00000ed0


	//   ....[9]....
        /*0098*/ 	.word	0x00000ef0


	//----- nvinfo : EIATTR_VRC_CTA_INIT_COUNT
	.align		4
.L_19:
        /*009c*/ 	.byte	0x02, 0x4a
	.zero		1
	.zero		1


	//----- nvinfo : EIATTR_EXIT_INSTR_OFFSETS
	.align		4
        /*00a0*/ 	.byte	0x04, 0x1c
        /*00a2*/ 	.short	(.L_21 - .L_20)


	//   ....[0]....
.L_20:
        /*00a4*/ 	.word	0x00000fe0


	//   ....[1]....
        /*00a8*/ 	.word	0x000012c0


	//   ....[2]....
        /*00ac*/ 	.word	0x00001460


	//----- nvinfo : EIATTR_CRS_STACK_SIZE
	.align		4
.L_21:
        /*00b0*/ 	.byte	0x04, 0x1e
        /*00b2*/ 	.short	(.L_23 - .L_22)
.L_22:
        /*00b4*/ 	.word	0x00000000


	//----- nvinfo : EIATTR_CBANK_PARAM_SIZE
	.align		4
.L_23:
        /*00b8*/ 	.byte	0x03, 0x19
        /*00ba*/ 	.short	0x0014


	//----- nvinfo : EIATTR_PARAM_CBANK
	.align		4
        /*00bc*/ 	.byte	0x04, 0x0a
        /*00be*/ 	.short	(.L_25 - .L_24)
	.align		4
.L_24:
        /*00c0*/ 	.word	index@(.nv.constant0.softmax_f32)
        /*00c4*/ 	.short	0x0380
        /*00c6*/ 	.short	0x0014


	//----- nvinfo : EIATTR_SW_WAR
	.align		4
.L_25:
        /*00c8*/ 	.byte	0x04, 0x36
        /*00ca*/ 	.short	(.L_27 - .L_26)
.L_26:
        /*00cc*/ 	.word	0x00000008
.L_27:


//--------------------- .nv.callgraph             --------------------------
	.section	.nv.callgraph,"",@"SHT_CUDA_CALLGRAPH"
	.align	4
	.sectionentsize	8
	.align		4
        /*0000*/ 	.word	0x00000000
	.align		4
        /*0004*/ 	.word	0xffffffff
	.align		4
        /*0008*/ 	.word	0x00000000
	.align		4
        /*000c*/ 	.word	0xfffffffe
	.align		4
        /*0010*/ 	.word	0x00000000
	.align		4
        /*0014*/ 	.word	0xfffffffd
	.align		4
        /*0018*/ 	.word	0x00000000
	.align		4
        /*001c*/ 	.word	0xfffffffc


//--------------------- .text.softmax_f32         --------------------------
	.section	.text.softmax_f32,"ax",@progbits
	.align	128
        .global         softmax_f32
        .type           softmax_f32,@function
        .size           softmax_f32,(.L_x_24 - softmax_f32)
        .other          softmax_f32,@"STO_CUDA_ENTRY STV_DEFAULT"
softmax_f32:
.text.softmax_f32:
[----:B------:R-:W-:Y:S01]  /*0000*/  LDC R1, c[0x0][0x37c] ;  /* 0x0000df00ff017b82 */ /* 0x000fe20000000800 */
[----:B------:R-:W0:Y:S01]  /*0010*/  S2R R14, SR_TID.Y ;  /* 0x00000000000e7919 */ /* 0x000e220000002200 */
[----:B------:R-:W0:Y:S01]  /*0020*/  LDCU UR7, c[0x0][0x390] ;  /* 0x00007200ff0777ac */ /* 0x000e220008000800 */
[----:B------:R-:W-:Y:S01]  /*0030*/  BSSY.RECONVERGENT B0, `(.L_x_0) ;  /* 0x000004d000007945 */ /* 0x000fe20003800200 */
[----:B------:R-:W-:Y:S01]  /*0040*/  MOV R4, 0xff800000 ;  /* 0xff80000000047802 */ /* 0x000fe20000000f00 */
[----:B------:R-:W1:Y:S01]  /*0050*/  S2R R12, SR_CTAID.X ;  /* 0x00000000000c7919 */ /* 0x000e620000002500 */
[----:B------:R-:W1:Y:S02]  /*0060*/  LDCU UR6, c[0x0][0x360] ;  /* 0x00006c00ff0677ac */ /* 0x000e640008000800 */
[----:B------:R-:W2:Y:S01]  /*0070*/  LDC R13, c[0x0][0x364] ;  /* 0x0000d900ff0d7b82 */ /* 0x000ea20000000800 */
[----:B------:R-:W1:Y:S01]  /*0080*/  S2R R3, SR_TID.X ;  /* 0x0000000000037919 */ /* 0x000e620000002100 */
[----:B------:R-:W3:Y:S01]  /*0090*/  LDCU.64 UR4, c[0x0][0x358] ;  /* 0x00006b00ff0477ac */ /* 0x000ee20008000a00 */
[----:B0-----:R-:W-:Y:S01]  /*00a0*/  ISETP.GE.AND P0, PT, R14, UR7, PT ;  /* 0x000000070e007c0c */ /* 0x001fe2000bf06270 */
[----:B-1----:R-:W-:-:S12]  /*00b0*/  IMAD R12, R12, UR6, R3 ;  /* 0x000000060c0c7c24 */ /* 0x002fd8000f8e0203 */
[----:B---3--:R-:W-:Y:S05]  /*00c0*/  @P0 BRA `(.L_x_1) ;  /* 0x00000004000c0947 */ /* 0x008fea0003800000 */
[----:B--2---:R-:W0:Y:S01]  /*00d0*/  I2F.U32.RP R6, R13 ;  /* 0x0000000d00067306 */ /* 0x004e220000209000 */
[----:B------:R-:W-:Y:S01]  /*00e0*/  IADD3 R0, PT, PT, R14, R13, RZ ;  /* 0x0000000d0e007210 */ /* 0x000fe20007ffe0ff */
[----:B------:R-:W-:Y:S01]  /*00f0*/  BSSY.RECONVERGENT B1, `(.L_x_2) ;  /* 0x000002c000017945 */ /* 0x000fe20003800200 */
[----:B------:R-:W-:Y:S02]  /*0100*/  ISETP.NE.U32.AND P2, PT, R13, RZ, PT ;  /* 0x000000ff0d00720c */ /* 0x000fe40003f45070 */
[C---:B------:R-:W-:Y:S02]  /*0110*/  ISETP.GE.U32.AND P0, PT, R0.reuse, UR7, PT ;  /* 0x0000000700007c0c */ /* 0x040fe4000bf06070 */
[----:B------:R-:W-:Y:S01]  /*0120*/  VIMNMX.U32 R5, PT, PT, R0, UR7, !PT ;  /* 0x0000000700057c48 */ /* 0x000fe2000ffe0000 */
[----:B0-----:R-:W0:Y:S02]  /*0130*/  MUFU.RCP R6, R6 ;  /* 0x0000000600067308 */ /* 0x001e240000001000 */
[----:B0-----:R-:W-:-:S06]  /*0140*/  IADD3 R2, PT, PT, R6, 0xffffffe, RZ ;  /* 0x0ffffffe06027810 */ /* 0x001fcc0007ffe0ff */
[----:B------:R0:W1:Y:S02]  /*0150*/  F2I.FTZ.U32.TRUNC.NTZ R3, R2 ;  /* 0x0000000200037305 */ /* 0x000064000021f000 */
[----:B0-----:R-:W-:Y:S02]  /*0160*/  IMAD.MOV.U32 R2, RZ, RZ, RZ ;  /* 0x000000ffff027224 */ /* 0x001fe400078e00ff */
[----:B-1----:R-:W-:-:S04]  /*0170*/  IMAD.MOV R4, RZ, RZ, -R3 ;  /* 0x000000ffff047224 */ /* 0x002fc800078e0a03 */
[----:B------:R-:W-:Y:S01]  /*0180*/  IMAD R7, R4, R13, RZ ;  /* 0x0000000d04077224 */ /* 0x000fe200078e02ff */
[----:B------:R-:W-:-:S03]  /*0190*/  SEL R4, RZ, 0x1, P0 ;  /* 0x00000001ff047807 */ /* 0x000fc60000000000 */
[----:B------:R-:W-:Y:S01]  /*01a0*/  IMAD.HI.U32 R3, R3, R7, R2 ;  /* 0x0000000703037227 */ /* 0x000fe200078e0002 */
[----:B------:R-:W-:-:S05]  /*01b0*/  IADD3 R0, PT, PT, R5, -R0, -R4 ;  /* 0x8000000005007210 */ /* 0x000fca0007ffe804 */
[----:B------:R-:W-:-:S05]  /*01c0*/  IMAD.HI.U32 R3, R3, R0, RZ ;  /* 0x0000000003037227 */ /* 0x000fca00078e00ff */
[----:B------:R-:W-:-:S05]  /*01d0*/  IADD3 R2, PT, PT, -R3, RZ, RZ ;  /* 0x000000ff03027210 */ /* 0x000fca0007ffe1ff */
[----:B------:R-:W-:-:S05]  /*01e0*/  IMAD R0, R13, R2, R0 ;  /* 0x000000020d007224 */ /* 0x000fca00078e0200 */
[----:B------:R-:W-:-:S13]  /*01f0*/  ISETP.GE.U32.AND P0, PT, R0, R13, PT ;  /* 0x0000000d0000720c */ /* 0x000fda0003f06070 */
[----:B------:R-:W-:Y:S01]  /*0200*/  @P0 IMAD.IADD R0, R0, 0x1, -R13 ;  /* 0x0000000100000824 */ /* 0x000fe200078e0a0d */
[----:B------:R-:W-:-:S04]  /*0210*/  @P0 IADD3 R3, PT, PT, R3, 0x1, RZ ;  /* 0x0000000103030810 */ /* 0x000fc80007ffe0ff */
[----:B------:R-:W-:-:S13]  /*0220*/  ISETP.GE.U32.AND P1, PT, R0, R13, PT ;  /* 0x0000000d0000720c */ /* 0x000fda0003f26070 */
[----:B------:R-:W-:Y:S01]  /*0230*/  @P1 VIADD R3, R3, 0x1 ;  /* 0x0000000103031836 */ /* 0x000fe20000000000 */
[----:B------:R-:W-:-:S04]  /*0240*/  @!P2 LOP3.LUT R3, RZ, R13, RZ, 0x33, !PT ;  /* 0x0000000dff03a212 */ /* 0x000fc800078e33ff */
[----:B------:R-:W-:Y:S01]  /*0250*/  IADD3 R3, PT, PT, R4, R3, RZ ;  /* 0x0000000304037210 */ /* 0x000fe20007ffe0ff */
[----:B------:R-:W-:-:S03]  /*0260*/  IMAD.MOV.U32 R4, RZ, RZ, -0x800000 ;  /* 0xff800000ff047424 */ /* 0x000fc600078e00ff */
[C---:B------:R-:W-:Y:S02]  /*0270*/  LOP3.LUT R0, R3.reuse, 0x3, RZ, 0xc0, !PT ;  /* 0x0000000303007812 */ /* 0x040fe400078ec0ff */
[----:B------:R-:W-:Y:S02]  /*0280*/  ISETP.GE.U32.AND P1, PT, R3, 0x3, PT ;  /* 0x000000030300780c */ /* 0x000fe40003f26070 */
[----:B------:R-:W-:Y:S02]  /*0290*/  ISETP.NE.AND P0, PT, R0, 0x3, PT ;  /* 0x000000030000780c */ /* 0x000fe40003f05270 */
[----:B------:R-:W-:-:S11]  /*02a0*/  MOV R0, R14 ;  /* 0x0000000e00007202 */ /* 0x000fd60000000f00 */
[----:B------:R-:W-:Y:S05]  /*02b0*/  @!P0 BRA `(.L_x_3) ;  /* 0x00000000003c8947 */ /* 0x000fea0003800000 */
[----:B------:R-:W0:Y:S01]  /*02c0*/  LDC.64 R6, c[0x0][0x380] ;  /* 0x0000e000ff067b82 */ /* 0x000e220000000a00 */
[----:B------:R-:W-:Y:S01]  /*02d0*/  VIADD R0, R3, 0x1 ;  /* 0x0000000103007836 */ /* 0x000fe20000000000 */
[----:B------:R-:W-:Y:S01]  /*02e0*/  MOV R4, 0xff800000 ;  /* 0xff80000000047802 */ /* 0x000fe20000000f00 */
[----:B------:R-:W-:-:S03]  /*02f0*/  IMAD R5, R12, UR7, R14 ;  /* 0x000000070c057c24 */ /* 0x000fc6000f8e020e */
[----:B------:R-:W-:Y:S01]  /*0300*/  LOP3.LUT R2, R0, 0x3, RZ, 0xc0, !PT ;  /* 0x0000000300027812 */ /* 0x000fe200078ec0ff */
[----:B------:R-:W-:-:S03]  /*0310*/  IMAD.MOV.U32 R0, RZ, RZ, R14 ;  /* 0x000000ffff007224 */ /* 0x000fc600078e000e */
[----:B------:R-:W-:-:S07]  /*0320*/  IADD3 R8, PT, PT, -R2, RZ, RZ ;  /* 0x000000ff02087210 */ /* 0x000fce0007ffe1ff */
.L_x_4:
[----:B0-----:R-:W-:-:S06]  /*0330*/  IMAD.WIDE R2, R5, 0x4, R6 ;  /* 0x0000000405027825 */ /* 0x001fcc00078e0206 */
[----:B------:R-:W2:Y:S01]  /*0340*/  LDG.E R3, desc[UR4][R2.64] ;  /* 0x0000000402037981 */ /* 0x000ea2000c1e1900 */
[----:B------:R-:W-:Y:S01]  /*0350*/  VIADD R8, R8, 0x1 ;  /* 0x0000000108087836 */ /* 0x000fe20000000000 */
[C---:B------:R-:W-:Y:S01]  /*0360*/  IADD3 R0, PT, PT, R13.reuse, R0, RZ ;  /* 0x000000000d007210 */ /* 0x040fe20007ffe0ff */
[----:B------:R-:W-:-:S03]  /*0370*/  IMAD.IADD R5, R13, 0x1, R5 ;  /* 0x000000010d057824 */ /* 0x000fc600078e0205 */
[----:B------:R-:W-:Y:S02]  /*0380*/  ISETP.NE.AND P0, PT, R8, RZ, PT ;  /* 0x000000ff0800720c */ /* 0x000fe40003f05270 */
[----:B--2---:R-:W-:-:S11]  /*0390*/  FMNMX R4, R3, R4, !PT ;  /* 0x0000000403047209 */ /* 0x004fd60007800000 */
[----:B------:R-:W-:Y:S05]  /*03a0*/  @P0 BRA `(.L_x_4) ;  /* 0xfffffffc00e00947 */ /* 0x000fea000383ffff */
.L_x_3:
[----:B------:R-:W-:Y:S05]  /*03b0*/  BSYNC.RECONVERGENT B1 ;  /* 0x0000000000017941 */ /* 0x000fea0003800200 */
.L_x_2:
[----:B------:R-:W-:Y:S05]  /*03c0*/  @!P1 BRA `(.L_x_1) ;  /* 0x00000000004c9947 */ /* 0x000fea0003800000 */
[----:B------:R-:W0:Y:S01]  /*03d0*/  LDC.64 R2, c[0x0][0x380] ;  /* 0x0000e000ff027b82 */ /* 0x000e220000000a00 */
[----:B------:R-:W-:-:S07]  /*03e0*/  SHF.L.U32 R5, R13, 0x2, RZ ;  /* 0x000000020d057819 */ /* 0x000fce00000006ff */
.L_x_5:
[----:B------:R-:W-:-:S04]  /*03f0*/  IMAD R7, R12, UR7, R0 ;  /* 0x000000070c077c24 */ /* 0x000fc8000f8e0200 */
[----:B0-----:R-:W-:-:S03]  /*0400*/  IMAD.WIDE R6, R7, 0x4, R2 ;  /* 0x0000000407067825 */ /* 0x001fc600078e0202 */
[----:B------:R-:W-:-:S05]  /*0410*/  IADD3 R8, P0, PT, R5, R6, RZ ;  /* 0x0000000605087210 */ /* 0x000fca0007f1e0ff */
[----:B------:R-:W-:Y:S01]  /*0420*/  IMAD.X R9, RZ, RZ, R7, P0 ;  /* 0x000000ffff097224 */ /* 0x000fe200000e0607 */
[C---:B------:R-:W-:Y:S01]  /*0430*/  IADD3 R10, P0, PT, R5.reuse, R8, RZ ;  /* 0x00000008050a7210 */ /* 0x040fe20007f1e0ff */
[----:B------:R-:W2:Y:S03]  /*0440*/  LDG.E R7, desc[UR4][R6.64] ;  /* 0x0000000406077981 */ /* 0x000ea6000c1e1900 */
[----:B------:R-:W-:Y:S01]  /*0450*/  IADD3.X R11, PT, PT, RZ, R9, RZ, P0, !PT ;  /* 0x00000009ff0b7210 */ /* 0x000fe200007fe4ff */
[----:B------:R-:W2:Y:S01]  /*0460*/  LDG.E R8, desc[UR4][R8.64] ;  /* 0x0000000408087981 */ /* 0x000ea2000c1e1900 */
[----:B------:R-:W-:-:S05]  /*0470*/  IADD3 R16, P0, PT, R5, R10, RZ ;  /* 0x0000000a05107210 */ /* 0x000fca0007f1e0ff */
[----:B------:R-:W-:Y:S02]  /*0480*/  IMAD.X R17, RZ, RZ, R11, P0 ;  /* 0x000000ffff117224 */ /* 0x000fe400000e060b */
[----:B------:R-:W3:Y:S04]  /*0490*/  LDG.E R11, desc[UR4][R10.64] ;  /* 0x000000040a0b7981 */ /* 0x000ee8000c1e1900 */
[----:B------:R-:W3:Y:S01]  /*04a0*/  LDG.E R16, desc[UR4][R16.64] ;  /* 0x0000000410107981 */ /* 0x000ee2000c1e1900 */
[----:B------:R-:W-:-:S04]  /*04b0*/  IADD3 R0, PT, PT, R5, R0, RZ ;  /* 0x0000000005007210 */ /* 0x000fc80007ffe0ff */
[----:B------:R-:W-:Y:S02]  /*04c0*/  ISETP.GE.AND P0, PT, R0, UR7, PT ;  /* 0x0000000700007c0c */ /* 0x000fe4000bf06270 */
[----:B--2---:R-:W-:-:S04]  /*04d0*/  FMNMX3 R4, R4, R7, R8, !PT ;  /* 0x0000000704047276 */ /* 0x004fc80007800008 */
[----:B---3--:R-:W-:-:S07]  /*04e0*/  FMNMX3 R4, R4, R11, R16, !PT ;  /* 0x0000000b04047276 */ /* 0x008fce0007800010 */
[----:B------:R-:W-:Y:S05]  /*04f0*/  @!P0 BRA `(.L_x_5) ;  /* 0xfffffffc00bc8947 */ /* 0x000fea000383ffff */
.L_x_1:
[----:B------:R-:W-:Y:S05]  /*0500*/  BSYNC.RECONVERGENT B0 ;  /* 0x0000000000007941 */ /* 0x000fea0003800200 */
.L_x_0:
[----:B------:R-:W0:Y:S01]  /*0510*/  SHFL.BFLY PT, R3, R4, 0x10, 0x1f ;  /* 0x0e001f0004037f89 */ /* 0x000e2200000e0000 */
[----:B------:R-:W-:Y:S01]  /*0520*/  ISETP.GE.AND P0, PT, R14, UR7, PT ;  /* 0x000000070e007c0c */ /* 0x000fe2000bf06270 */
[----:B------:R-:W-:Y:S01]  /*0530*/  BSSY.RECONVERGENT B0, `(.L_x_6) ;  /* 0x0000091000007945 */ /* 0x000fe20003800200 */
[----:B------:R-:W-:Y:S01]  /*0540*/  IMAD.MOV.U32 R15, RZ, RZ, RZ ;  /* 0x000000ffff0f7224 */ /* 0x000fe200078e00ff */
[----:B0-----:R-:W-:-:S05]  /*0550*/  FMNMX R3, R3, R4, !PT ;  /* 0x0000000403037209 */ /* 0x001fca0007800000 */
[----:B------:R-:W0:Y:S02]  /*0560*/  SHFL.BFLY PT, R0, R3, 0x8, 0x1f ;  /* 0x0d001f0003007f89 */ /* 0x000e2400000e0000 */
[----:B0-----:R-:W-:-:S05]  /*0570*/  FMNMX R2, R3, R0, !PT ;  /* 0x0000000003027209 */ /* 0x001fca0007800000 */
[----:B------:R-:W0:Y:S02]  /*0580*/  SHFL.BFLY PT, R5, R2, 0x4, 0x1f ;  /* 0x0c801f0002057f89 */ /* 0x000e2400000e0000 */
[----:B0-----:R-:W-:-:S05]  /*0590*/  FMNMX R5, R2, R5, !PT ;  /* 0x0000000502057209 */ /* 0x001fca0007800000 */
[----:B------:R-:W0:Y:S02]  /*05a0*/  SHFL.BFLY PT, R0, R5, 0x2, 0x1f ;  /* 0x0c401f0005007f89 */ /* 0x000e2400000e0000 */
[----:B0-----:R-:W-:-:S05]  /*05b0*/  FMNMX R6, R5, R0, !PT ;  /* 0x0000000005067209 */ /* 0x001fca0007800000 */
[----:B------:R-:W0:Y:S02]  /*05c0*/  SHFL.BFLY PT, R7, R6, 0x1, 0x1f ;  /* 0x0c201f0006077f89 */ /* 0x000e2400000e0000 */
[----:B0-----:R-:W-:Y:S01]  /*05d0*/  FMNMX R0, R6, R7, !PT ;  /* 0x0000000706007209 */ /* 0x001fe20007800000 */
[----:B------:R-:W-:Y:S06]  /*05e0*/  @P0 BRA `(.L_x_7) ;  /* 0x0000000800140947 */ /* 0x000fec0003800000 */
[----:B--2---:R-:W0:Y:S01]  /*05f0*/  I2F.U32.RP R7, R13 ;  /* 0x0000000d00077306 */ /* 0x004e220000209000 */
[----:B------:R-:W-:Y:S01]  /*0600*/  IADD3 R4, PT, PT, R14, R13, RZ ;  /* 0x0000000d0e047210 */ /* 0x000fe20007ffe0ff */
[----:B------:R-:W-:Y:S01]  /*0610*/  BSSY.RECONVERGENT B1, `(.L_x_8) ;  /* 0x000003a000017945 */ /* 0x000fe20003800200 */
[----:B------:R-:W-:Y:S01]  /*0620*/  ISETP.NE.U32.AND P2, PT, R13, RZ, PT ;  /* 0x000000ff0d00720c */ /* 0x000fe20003f45070 */
[----:B------:R-:W-:Y:S01]  /*0630*/  IMAD.MOV.U32 R15, RZ, RZ, RZ ;  /* 0x000000ffff0f7224 */ /* 0x000fe200078e00ff */
[C---:B------:R-:W-:Y:S02]  /*0640*/  ISETP.GE.U32.AND P0, PT, R4.reuse, UR7, PT ;  /* 0x0000000704007c0c */ /* 0x040fe4000bf06070 */
[----:B------:R-:W-:Y:S02]  /*0650*/  VIMNMX.U32 R5, PT, PT, R4, UR7, !PT ;  /* 0x0000000704057c48 */ /* 0x000fe4000ffe0000 */
[----:B------:R-:W-:Y:S01]  /*0660*/  MOV R16, R14 ;  /* 0x0000000e00107202 */ /* 0x000fe20000000f00 */
        /* <DEDUP_REMOVED lines=18> */
[----:B------:R-:W-:-:S04]  /*0790*/  IADD3 R6, PT, PT, R6, R9, RZ ;  /* 0x0000000906067210 */ /* 0x000fc80007ffe0ff */
[C---:B------:R-:W-:Y:S02]  /*07a0*/  LOP3.LUT R2, R6.reuse, 0x3, RZ, 0xc0, !PT ;  /* 0x0000000306027812 */ /* 0x040fe400078ec0ff */
[----:B------:R-:W-:Y:S02]  /*07b0*/  ISETP.GE.U32.AND P1, PT, R6, 0x3, PT ;  /* 0x000000030600780c */ /* 0x000fe40003f26070 */
[----:B------:R-:W-:-:S13]  /*07c0*/  ISETP.NE.AND P0, PT, R2, 0x3, PT ;  /* 0x000000030200780c */ /* 0x000fda0003f05270 */
[----:B------:R-:W-:Y:S05]  /*07d0*/  @!P0 BRA `(.L_x_9) ;  /* 0x0000000000748947 */ /* 0x000fea0003800000 */
[----:B------:R-:W0:Y:S01]  /*07e0*/  LDC.64 R2, c[0x0][0x380] ;  /* 0x0000e000ff027b82 */ /* 0x000e220000000a00 */
[----:B------:R-:W-:Y:S02]  /*07f0*/  VIADD R6, R6, 0x1 ;  /* 0x0000000106067836 */ /* 0x000fe40000000000 */
[----:B------:R-:W-:Y:S02]  /*0800*/  HFMA2 R15, -RZ, RZ, 0, 0 ;  /* 0x00000000ff0f7431 */ /* 0x000fe400000001ff */
[--C-:B------:R-:W-:Y:S02]  /*0810*/  IMAD R9, R12, UR7, R14.reuse ;  /* 0x000000070c097c24 */ /* 0x100fe4000f8e020e */
[----:B------:R-:W-:Y:S01]  /*0820*/  IMAD.MOV.U32 R16, RZ, RZ, R14 ;  /* 0x000000ffff107224 */ /* 0x000fe200078e000e */
[----:B------:R-:W-:Y:S01]  /*0830*/  LOP3.LUT R6, R6, 0x3, RZ, 0xc0, !PT ;  /* 0x0000000306067812 */ /* 0x000fe200078ec0ff */
[----:B------:R-:W1:Y:S03]  /*0840*/  LDC.64 R4, c[0x0][0x388] ;  /* 0x0000e200ff047b82 */ /* 0x000e660000000a00 */
[----:B------:R-:W-:-:S07]  /*0850*/  IADD3 R8, PT, PT, -R6, RZ, RZ ;  /* 0x000000ff06087210 */ /* 0x000fce0007ffe1ff */
.L_x_10:
[----:B0-2---:R-:W-:-:S06]  /*0860*/  IMAD.WIDE R6, R9, 0x4, R2 ;  /* 0x0000000409067825 */ /* 0x005fcc00078e0202 */
[----:B------:R-:W2:Y:S01]  /*0870*/  LDG.E R7, desc[UR4][R6.64] ;  /* 0x0000000406077981 */ /* 0x000ea2000c1e1900 */
[----:B------:R-:W-:Y:S01]  /*0880*/  IMAD.MOV.U32 R11, RZ, RZ, 0x3bbb989d ;  /* 0x3bbb989dff0b7424 */ /* 0x000fe200078e00ff */
[----:B------:R-:W-:Y:S01]  /*0890*/  MOV R18, 0x437c0000 ;  /* 0x437c000000127802 */ /* 0x000fe20000000f00 */
[----:B------:R-:W-:Y:S01]  /*08a0*/  IMAD.IADD R16, R13, 0x1, R16 ;  /* 0x000000010d107824 */ /* 0x000fe200078e0210 */
[----:B------:R-:W-:-:S04]  /*08b0*/  IADD3 R8, PT, PT, R8, 0x1, RZ ;  /* 0x0000000108087810 */ /* 0x000fc80007ffe0ff */
[----:B------:R-:W-:Y:S01]  /*08c0*/  ISETP.NE.AND P0, PT, R8, RZ, PT ;  /* 0x000000ff0800720c */ /* 0x000fe20003f05270 */
[----:B--2---:R-:W-:Y:S01]  /*08d0*/  FADD R10, -R0, R7 ;  /* 0x00000007000a7221 */ /* 0x004fe20000000100 */
[----:B-1----:R-:W-:Y:S01]  /*08e0*/  IMAD.WIDE R6, R9, 0x4, R4 ;  /* 0x0000000409067825 */ /* 0x002fe200078e0204 */
[----:B------:R-:W-:-:S03]  /*08f0*/  IADD3 R9, PT, PT, R13, R9, RZ ;  /* 0x000000090d097210 */ /* 0x000fc60007ffe0ff */
[----:B------:R-:W-:-:S04]  /*0900*/  FFMA.SAT R11, R10, R11, 0.5 ;  /* 0x3f0000000a0b7423 */ /* 0x000fc8000000200b */
[----:B------:R-:W-:-:S04]  /*0910*/  FFMA.RM R11, R11, R18, 12582913 ;  /* 0x4b4000010b0b7423 */ /* 0x000fc80000004012 */
[C---:B------:R-:W-:Y:S01]  /*0920*/  FADD R17, R11.reuse, -12583039 ;  /* 0xcb40007f0b117421 */ /* 0x040fe20000000000 */
[----:B------:R-:W-:-:S03]  /*0930*/  IMAD.SHL.U32 R11, R11, 0x800000, RZ ;  /* 0x008000000b0b7824 */ /* 0x000fc600078e00ff */
[----:B------:R-:W-:-:S04]  /*0940*/  FFMA R17, R10, 1.4426950216293334961, -R17 ;  /* 0x3fb8aa3b0a117823 */ /* 0x000fc80000000811 */
[----:B------:R-:W-:-:S04]  /*0950*/  FFMA R17, R10, 1.925963033500011079e-08, R17 ;  /* 0x32a570600a117823 */ /* 0x000fc80000000011 */
[----:B------:R-:W0:Y:S02]  /*0960*/  MUFU.EX2 R10, R17 ;  /* 0x00000011000a7308 */ /* 0x000e240000000800 */
[----:B0-----:R-:W-:-:S04]  /*0970*/  FMUL R10, R11, R10 ;  /* 0x0000000a0b0a7220 */ /* 0x001fc80000400000 */
[----:B------:R-:W-:Y:S01]  /*0980*/  FADD R15, R10, R15 ;  /* 0x0000000f0a0f7221 */ /* 0x000fe20000000000 */
[----:B------:R2:W-:Y:S01]  /*0990*/  STG.E desc[UR4][R6.64], R10 ;  /* 0x0000000a06007986 */ /* 0x0005e2000c101904 */
[----:B------:R-:W-:Y:S05]  /*09a0*/  @P0 BRA `(.L_x_10) ;  /* 0xfffffffc00ac0947 */ /* 0x000fea000383ffff */
.L_x_9:
[----:B------:R-:W-:Y:S05]  /*09b0*/  BSYNC.RECONVERGENT B1 ;  /* 0x0000000000017941 */ /* 0x000fea0003800200 */
.L_x_8:
[----:B------:R-:W-:Y:S05]  /*09c0*/  @!P1 BRA `(.L_x_7) ;  /* 0x00000004001c9947 */ /* 0x000fea0003800000 */
[----:B------:R-:W0:Y:S01]  /*09d0*/  LDC.64 R2, c[0x0][0x380] ;  /* 0x0000e000ff027b82 */ /* 0x000e220000000a00 */
[----:B------:R-:W-:-:S07]  /*09e0*/  IMAD.SHL.U32 R17, R13, 0x4, RZ ;  /* 0x000000040d117824 */ /* 0x000fce00078e00ff */
[----:B------:R-:W1:Y:S02]  /*09f0*/  LDC.64 R4, c[0x0][0x388] ;  /* 0x0000e200ff047b82 */ /* 0x000e640000000a00 */
.L_x_11:
[----:B------:R-:W-:-:S04]  /*0a00*/  IMAD R19, R12, UR7, R16 ;  /* 0x000000070c137c24 */ /* 0x000fc8000f8e0210 */
[----:B0-23--:R-:W-:-:S05]  /*0a10*/  IMAD.WIDE R6, R19, 0x4, R2 ;  /* 0x0000000413067825 */ /* 0x00dfca00078e0202 */
[----:B------:R-:W2:Y:S01]  /*0a20*/  LDG.E R9, desc[UR4][R6.64] ;  /* 0x0000000406097981 */ /* 0x000ea2000c1e1900 */
[----:B------:R-:W-:Y:S01]  /*0a30*/  MOV R20, 0x3bbb989d ;  /* 0x3bbb989d00147802 */ /* 0x000fe20000000f00 */
[----:B------:R-:W-:Y:S02]  /*0a40*/  IMAD.MOV.U32 R21, RZ, RZ, 0x437c0000 ;  /* 0x437c0000ff157424 */ /* 0x000fe400078e00ff */
[----:B-1----:R-:W-:-:S04]  /*0a50*/  IMAD.WIDE R18, R19, 0x4, R4 ;  /* 0x0000000413127825 */ /* 0x002fc800078e0204 */
[----:B--2---:R-:W-:-:S04]  /*0a60*/  FADD R9, -R0, R9 ;  /* 0x0000000900097221 */ /* 0x004fc80000000100 */
[----:B------:R-:W-:-:S04]  /*0a70*/  FFMA.SAT R8, R9, R20, 0.5 ;  /* 0x3f00000009087423 */ /* 0x000fc80000002014 */
[----:B------:R-:W-:-:S04]  /*0a80*/  FFMA.RM R8, R8, R21, 12582913 ;  /* 0x4b40000108087423 */ /* 0x000fc80000004015 */
[C---:B------:R-:W-:Y:S01]  /*0a90*/  FADD R10, R8.reuse, -12583039 ;  /* 0xcb40007f080a7421 */ /* 0x040fe20000000000 */
[----:B------:R-:W-:-:S03]  /*0aa0*/  SHF.L.U32 R22, R8, 0x17, RZ ;  /* 0x0000001708167819 */ /* 0x000fc600000006ff */
[----:B------:R-:W-:-:S04]  /*0ab0*/  FFMA R10, R9, 1.4426950216293334961, -R10 ;  /* 0x3fb8aa3b090a7823 */ /* 0x000fc8000000080a */
[----:B------:R-:W-:Y:S01]  /*0ac0*/  FFMA R9, R9, 1.925963033500011079e-08, R10 ;  /* 0x32a5706009097823 */ /* 0x000fe2000000000a */
[----:B------:R-:W-:-:S05]  /*0ad0*/  IADD3 R10, P0, PT, R17, R6, RZ ;  /* 0x00000006110a7210 */ /* 0x000fca0007f1e0ff */
[----:B------:R-:W0:Y:S01]  /*0ae0*/  MUFU.EX2 R9, R9 ;  /* 0x0000000900097308 */ /* 0x000e220000000800 */
[----:B------:R-:W-:Y:S02]  /*0af0*/  IMAD.X R11, RZ, RZ, R7, P0 ;  /* 0x000000ffff0b7224 */ /* 0x000fe400000e0607 */
[----:B0-----:R-:W-:-:S05]  /*0b00*/  FMUL R22, R22, R9 ;  /* 0x0000000916167220 */ /* 0x001fca0000400000 */
[----:B------:R0:W-:Y:S04]  /*0b10*/  STG.E desc[UR4][R18.64], R22 ;  /* 0x0000001612007986 */ /* 0x0001e8000c101904 */
[----:B------:R-:W2:Y:S01]  /*0b20*/  LDG.E R7, desc[UR4][R10.64] ;  /* 0x000000040a077981 */ /* 0x000ea2000c1e1900 */
[----:B------:R-:W-:-:S04]  /*0b30*/  IADD3 R8, P1, PT, R17, R10, RZ ;  /* 0x0000000a11087210 */ /* 0x000fc80007f3e0ff */
[----:B------:R-:W-:Y:S01]  /*0b40*/  IADD3.X R9, PT, PT, RZ, R11, RZ, P1, !PT ;  /* 0x0000000bff097210 */ /* 0x000fe20000ffe4ff */
        /* <DEDUP_REMOVED lines=8> */
[----:B------:R-:W1:Y:S01]  /*0bd0*/  MUFU.EX2 R24, R24 ;  /* 0x0000001800187308 */ /* 0x000e620000000800 */
[----:B------:R-:W-:Y:S02]  /*0be0*/  IMAD.X R7, RZ, RZ, R19, P0 ;  /* 0x000000ffff077224 */ /* 0x000fe400000e0613 */
[----:B-1----:R-:W-:-:S05]  /*0bf0*/  FMUL R23, R23, R24 ;  /* 0x0000001817177220 */ /* 0x002fca0000400000 */
[----:B------:R1:W-:Y:S04]  /*0c00*/  STG.E desc[UR4][R6.64], R23 ;  /* 0x0000001706007986 */ /* 0x0003e8000c101904 */
[----:B------:R-:W2:Y:S01]  /*0c10*/  LDG.E R11, desc[UR4][R8.64] ;  /* 0x00000004080b7981 */ /* 0x000ea2000c1e1900 */
[----:B0-----:R-:W-:Y:S01]  /*0c20*/  IADD3 R18, P1, PT, R17, R8, RZ ;  /* 0x0000000811127210 */ /* 0x001fe20007f3e0ff */
[----:B--2---:R-:W-:-:S04]  /*0c30*/  FADD R11, -R0, R11 ;  /* 0x0000000b000b7221 */ /* 0x004fc80000000100 */
[----:B------:R-:W-:-:S04]  /*0c40*/  FFMA.SAT R10, R11, R20, 0.5 ;  /* 0x3f0000000b0a7423 */ /* 0x000fc80000002014 */
[----:B------:R-:W-:-:S04]  /*0c50*/  FFMA.RM R19, R10, R21, 12582913 ;  /* 0x4b4000010a137423 */ /* 0x000fc80000004015 */
[----:B------:R-:W-:-:S04]  /*0c60*/  FADD R10, R19, -12583039 ;  /* 0xcb40007f130a7421 */ /* 0x000fc80000000000 */
[----:B------:R-:W-:-:S04]  /*0c70*/  FFMA R10, R11, 1.4426950216293334961, -R10 ;  /* 0x3fb8aa3b0b0a7823 */ /* 0x000fc8000000080a */
[----:B------:R-:W-:Y:S01]  /*0c80*/  FFMA R24, R11, 1.925963033500011079e-08, R10 ;  /* 0x32a570600b187823 */ /* 0x000fe2000000000a */
[----:B------:R-:W-:Y:S01]  /*0c90*/  IADD3 R10, P0, PT, R17, R6, RZ ;  /* 0x00000006110a7210 */ /* 0x000fe20007f1e0ff */
[----:B-1----:R-:W-:Y:S02]  /*0ca0*/  IMAD.SHL.U32 R6, R19, 0x800000, RZ ;  /* 0x0080000013067824 */ /* 0x002fe400078e00ff */
[----:B------:R-:W0:Y:S01]  /*0cb0*/  MUFU.EX2 R25, R24 ;  /* 0x0000001800197308 */ /* 0x000e220000000800 */
[----:B------:R-:W-:Y:S01]  /*0cc0*/  IADD3.X R11, PT, PT, RZ, R7, RZ, P0, !PT ;  /* 0x00000007ff0b7210 */ /* 0x000fe200007fe4ff */
[----:B------:R-:W-:Y:S02]  /*0cd0*/  IMAD.X R19, RZ, RZ, R9, P1 ;  /* 0x000000ffff137224 */ /* 0x000fe400008e0609 */
[----:B0-----:R-:W-:-:S05]  /*0ce0*/  FMUL R7, R6, R25 ;  /* 0x0000001906077220 */ /* 0x001fca0000400000 */
[----:B------:R3:W-:Y:S04]  /*0cf0*/  STG.E desc[UR4][R10.64], R7 ;  /* 0x000000070a007986 */ /* 0x0007e8000c101904 */
[----:B------:R-:W2:Y:S01]  /*0d00*/  LDG.E R19, desc[UR4][R18.64] ;  /* 0x0000000412137981 */ /* 0x000ea2000c1e1900 */
[C---:B------:R-:W-:Y:S01]  /*0d10*/  IADD3 R8, P0, PT, R17.reuse, R10, RZ ;  /* 0x0000000a11087210 */ /* 0x040fe20007f1e0ff */
[----:B------:R-:W-:Y:S01]  /*0d20*/  FADD R22, R22, R15 ;  /* 0x0000000f16167221 */ /* 0x000fe20000000000 */
[----:B------:R-:W-:-:S03]  /*0d30*/  IADD3 R16, PT, PT, R17, R16, RZ ;  /* 0x0000001011107210 */ /* 0x000fc60007ffe0ff */
[----:B------:R-:W-:-:S04]  /*0d40*/  FADD R22, R22, R23 ;  /* 0x0000001716167221 */ /* 0x000fc80000000000 */
[----:B------:R-:W-:Y:S01]  /*0d50*/  FADD R22, R22, R7 ;  /* 0x0000000716167221 */ /* 0x000fe20000000000 */
[----:B--2---:R-:W-:-:S04]  /*0d60*/  FADD R9, -R0, R19 ;  /* 0x0000001300097221 */ /* 0x004fc80000000100 */
[----:B------:R-:W-:-:S04]  /*0d70*/  FFMA.SAT R20, R9, R20, 0.5 ;  /* 0x3f00000009147423 */ /* 0x000fc80000002014 */
[----:B------:R-:W-:-:S04]  /*0d80*/  FFMA.RM R20, R20, R21, 12582913 ;  /* 0x4b40000114147423 */ /* 0x000fc80000004015 */
[C---:B------:R-:W-:Y:S01]  /*0d90*/  FADD R6, R20.reuse, -12583039 ;  /* 0xcb40007f14067421 */ /* 0x040fe20000000000 */
[----:B------:R-:W-:-:S03]  /*0da0*/  SHF.L.U32 R20, R20, 0x17, RZ ;  /* 0x0000001714147819 */ /* 0x000fc600000006ff */
[----:B------:R-:W-:-:S04]  /*0db0*/  FFMA R6, R9, 1.4426950216293334961, -R6 ;  /* 0x3fb8aa3b09067823 */ /* 0x000fc80000000806 */
[----:B------:R-:W-:Y:S01]  /*0dc0*/  FFMA R6, R9, 1.925963033500011079e-08, R6 ;  /* 0x32a5706009067823 */ /* 0x000fe20000000006 */
[----:B------:R-:W-:Y:S01]  /*0dd0*/  IMAD.X R9, RZ, RZ, R11, P0 ;  /* 0x000000ffff097224 */ /* 0x000fe200000e060b */
[----:B------:R-:W-:Y:S02]  /*0de0*/  ISETP.GE.AND P0, PT, R16, UR7, PT ;  /* 0x0000000710007c0c */ /* 0x000fe4000bf06270 */
[----:B------:R-:W0:Y:S02]  /*0df0*/  MUFU.EX2 R21, R6 ;  /* 0x0000000600157308 */ /* 0x000e240000000800 */
[----:B0-----:R-:W-:-:S04]  /*0e00*/  FMUL R21, R20, R21 ;  /* 0x0000001514157220 */ /* 0x001fc80000400000 */
[----:B------:R-:W-:Y:S01]  /*0e10*/  FADD R15, R22, R21 ;  /* 0x00000015160f7221 */ /* 0x000fe20000000000 */
[----:B------:R3:W-:Y:S04]  /*0e20*/  STG.E desc[UR4][R8.64], R21 ;  /* 0x0000001508007986 */ /* 0x0007e8000c101904 */
[----:B------:R-:W-:Y:S05]  /*0e30*/  @!P0 BRA `(.L_x_11) ;  /* 0xfffffff800f08947 */ /* 0x000fea000383ffff */
.L_x_7:
[----:B------:R-:W-:Y:S05]  /*0e40*/  BSYNC.RECONVERGENT B0 ;  /* 0x0000000000007941 */ /* 0x000fea0003800200 */
.L_x_6:
[----:B------:R-:W0:Y:S01]  /*0e50*/  SHFL.BFLY PT, R0, R15, 0x10, 0x1f ;  /* 0x0e001f000f007f89 */ /* 0x000e2200000e0000 */
[----:B------:R-:W-:Y:S01]  /*0e60*/  BSSY.RECONVERGENT B0, `(.L_x_12) ;  /* 0x0000017000007945 */ /* 0x000fe20003800200 */
[----:B------:R-:W-:Y:S01]  /*0e70*/  ISETP.GE.AND P3, PT, R14, UR7, PT ;  /* 0x000000070e007c0c */ /* 0x000fe2000bf66270 */
[----:B0-----:R-:W-:-:S05]  /*0e80*/  FADD R0, R0, R15 ;  /* 0x0000000f00007221 */ /* 0x001fca0000000000 */
[----:B------:R-:W0:Y:S02]  /*0e90*/  SHFL.BFLY PT, R3, R0, 0x8, 0x1f ;  /* 0x0d001f0000037f89 */ /* 0x000e2400000e0000 */
[----:B0-----:R-:W-:-:S05]  /*0ea0*/  FADD R3, R0, R3 ;  /* 0x0000000300037221 */ /* 0x001fca0000000000 */
[----:B------:R-:W0:Y:S02]  /*0eb0*/  SHFL.BFLY PT, R2, R3, 0x4, 0x1f ;  /* 0x0c801f0003027f89 */ /* 0x000e2400000e0000 */
[----:B0-----:R-:W-:-:S05]  /*0ec0*/  FADD R2, R3, R2 ;  /* 0x0000000203027221 */ /* 0x001fca0000000000 */
[----:B------:R-:W0:Y:S02]  /*0ed0*/  SHFL.BFLY PT, R5, R2, 0x2, 0x1f ;  /* 0x0c401f0002057f89 */ /* 0x000e2400000e0000 */
[----:B0-----:R-:W-:-:S05]  /*0ee0*/  FADD R5, R2, R5 ;  /* 0x0000000502057221 */ /* 0x001fca0000000000 */
[----:B------:R-:W2:Y:S02]  /*0ef0*/  SHFL.BFLY PT, R4, R5, 0x1, 0x1f ;  /* 0x0c201f0005047f89 */ /* 0x000ea400000e0000 */
[----:B--23--:R-:W-:-:S04]  /*0f00*/  FADD R7, R5, R4 ;  /* 0x0000000405077221 */ /* 0x00cfc80000000000 */
[----:B------:R-:W-:-:S05]  /*0f10*/  VIADD R4, R7, 0x1800000 ;  /* 0x0180000007047836 */ /* 0x000fca0000000000 */
[----:B------:R-:W-:-:S04]  /*0f20*/  LOP3.LUT R4, R4, 0x7f800000, RZ, 0xc0, !PT ;  /* 0x7f80000004047812 */ /* 0x000fc800078ec0ff */
[----:B------:R-:W-:-:S13]  /*0f30*/  ISETP.GT.U32.AND P0, PT, R4, 0x1ffffff, PT ;  /* 0x01ffffff0400780c */ /* 0x000fda0003f04070 */
[----:B------:R-:W-:Y:S05]  /*0f40*/  @P0 BRA `(.L_x_13) ;  /* 0x0000000000100947 */ /* 0x000fea0003800000 */
[----:B------:R-:W-:-:S07]  /*0f50*/  MOV R4, 0xf70 ;  /* 0x00000f7000047802 */ /* 0x000fce0000000f00 */
[----:B------:R-:W-:Y:S05]  /*0f60*/  CALL.REL.NOINC `($__internal_0_$__cuda_sm20_rcp_rn_f32_slowpath) ;  /* 0x0000000400407944 */ /* 0x000fea0003c00000 */
[----:B------:R-:W-:Y:S01]  /*0f70*/  MOV R0, R3 ;  /* 0x0000000300007202 */ /* 0x000fe20000000f00 */
[----:B------:R-:W-:Y:S06]  /*0f80*/  BRA `(.L_x_14) ;  /* 0x0000000000107947 */ /* 0x000fec0003800000 */
.L_x_13:
[----:B------:R-:W0:Y:S02]  /*0f90*/  MUFU.RCP R0, R7 ;  /* 0x0000000700007308 */ /* 0x000e240000001000 */
[----:B0-----:R-:W-:-:S04]  /*0fa0*/  FFMA R2, R7, R0, -1 ;  /* 0xbf80000007027423 */ /* 0x001fc80000000000 */
[----:B------:R-:W-:-:S04]  /*0fb0*/  FADD.FTZ R3, -R2, -RZ ;  /* 0x800000ff02037221 */ /* 0x000fc80000010100 */
[----:B------:R-:W-:-:S07]  /*0fc0*/  FFMA R0, R0, R3, R0 ;  /* 0x0000000300007223 */ /* 0x000fce0000000000 */
.L_x_14:
[----:B------:R-:W-:Y:S05]  /*0fd0*/  BSYNC.RECONVERGENT B0 ;  /* 0x0000000000007941 */ /* 0x000fea0003800200 */
.L_x_12:
[----:B------:R-:W-:Y:S05]  /*0fe0*/  @P3 EXIT ;  /* 0x000000000000394d */ /* 0x000fea0003800000 */
[----:B------:R-:W0:Y:S01]  /*0ff0*/  I2F.U32.RP R7, R13 ;  /* 0x0000000d00077306 */ /* 0x000e220000209000 */
[----:B------:R-:W1:Y:S01]  /*1000*/  LDCU UR6, c[0x0][0x390] ;  /* 0x00007200ff0677ac */ /* 0x000e620008000800 */
[----:B------:R-:W-:Y:S01]  /*1010*/  IMAD.IADD R4, R14, 0x1, R13 ;  /* 0x000000010e047824 */ /* 0x000fe200078e020d */
[----:B------:R-:W-:Y:S01]  /*1020*/  ISETP.NE.U32.AND P2, PT, R13, RZ, PT ;  /* 0x000000ff0d00720c */ /* 0x000fe20003f45070 */
[----:B------:R-:W-:Y:S04]  /*1030*/  BSSY.RECONVERGENT B0, `(.L_x_15) ;  /* 0x0000028000007945 */ /* 0x000fe80003800200 */
[----:B0-----:R-:W0:Y:S01]  /*1040*/  MUFU.RCP R7, R7 ;  /* 0x0000000700077308 */ /* 0x001e220000001000 */
[C---:B-1----:R-:W-:Y:S02]  /*1050*/  ISETP.GE.U32.AND P0, PT, R4.reuse, UR6, PT ;  /* 0x0000000604007c0c */ /* 0x042fe4000bf06070 */
[----:B------:R-:W-:Y:S01]  /*1060*/  VIMNMX.U32 R5, PT, PT, R4, UR6, !PT ;  /* 0x0000000604057c48 */ /* 0x000fe2000ffe0000 */
[----:B0-----:R-:W-:-:S04]  /*1070*/  VIADD R2, R7, 0xffffffe ;  /* 0x0ffffffe07027836 */ /* 0x001fc80000000000 */
[----:B------:R0:W1:Y:S02]  /*1080*/  F2I.FTZ.U32.TRUNC.NTZ R3, R2 ;  /* 0x0000000200037305 */ /* 0x000064000021f000 */
[----:B0-----:R-:W-:Y:S01]  /*1090*/  HFMA2 R2, -RZ, RZ, 0, 0 ;  /* 0x00000000ff027431 */ /* 0x001fe200000001ff */
[----:B-1----:R-:W-:-:S05]  /*10a0*/  IADD3 R6, PT, PT, RZ, -R3, RZ ;  /* 0x80000003ff067210 */ /* 0x002fca0007ffe0ff */
[----:B------:R-:W-:Y:S01]  /*10b0*/  IMAD R9, R6, R13, RZ ;  /* 0x0000000d06097224 */ /* 0x000fe200078e02ff */
[----:B------:R-:W-:-:S03]  /*10c0*/  SEL R6, RZ, 0x1, P0 ;  /* 0x00000001ff067807 */ /* 0x000fc60000000000 */
[----:B------:R-:W-:Y:S01]  /*10d0*/  IMAD.HI.U32 R9, R3, R9, R2 ;  /* 0x0000000903097227 */ /* 0x000fe200078e0002 */
[----:B------:R-:W-:-:S05]  /*10e0*/  IADD3 R4, PT, PT, R5, -R4, -R6 ;  /* 0x8000000405047210 */ /* 0x000fca0007ffe806 */
[----:B------:R-:W-:-:S04]  /*10f0*/  IMAD.HI.U32 R9, R9, R4, RZ ;  /* 0x0000000409097227 */ /* 0x000fc800078e00ff */
[----:B------:R-:W-:-:S04]  /*1100*/  IMAD.MOV R2, RZ, RZ, -R9 ;  /* 0x000000ffff027224 */ /* 0x000fc800078e0a09 */
[----:B------:R-:W-:-:S05]  /*1110*/  IMAD R2, R13, R2, R4 ;  /* 0x000000020d027224 */ /* 0x000fca00078e0204 */
[----:B------:R-:W-:-:S13]  /*1120*/  ISETP.GE.U32.AND P0, PT, R2, R13, PT ;  /* 0x0000000d0200720c */ /* 0x000fda0003f06070 */
[----:B------:R-:W-:Y:S01]  /*1130*/  @P0 IADD3 R2, PT, PT, R2, -R13, RZ ;  /* 0x8000000d02020210 */ /* 0x000fe20007ffe0ff */
[----:B------:R-:W-:-:S03]  /*1140*/  @P0 VIADD R9, R9, 0x1 ;  /* 0x0000000109090836 */ /* 0x000fc60000000000 */
[----:B------:R-:W-:-:S13]  /*1150*/  ISETP.GE.U32.AND P1, PT, R2, R13, PT ;  /* 0x0000000d0200720c */ /* 0x000fda0003f26070 */
[----:B------:R-:W-:Y:S02]  /*1160*/  @P1 IADD3 R9, PT, PT, R9, 0x1, RZ ;  /* 0x0000000109091810 */ /* 0x000fe40007ffe0ff */
[----:B------:R-:W-:-:S05]  /*1170*/  @!P2 LOP3.LUT R9, RZ, R13, RZ, 0x33, !PT ;  /* 0x0000000dff09a212 */ /* 0x000fca00078e33ff */
[----:B------:R-:W-:-:S05]  /*1180*/  IMAD.IADD R2, R6, 0x1, R9 ;  /* 0x0000000106027824 */ /* 0x000fca00078e0209 */
[C---:B------:R-:W-:Y:S02]  /*1190*/  LOP3.LUT R3, R2.reuse, 0x3, RZ, 0xc0, !PT ;  /* 0x0000000302037812 */ /* 0x040fe400078ec0ff */
[----:B------:R-:W-:Y:S02]  /*11a0*/  ISETP.GE.U32.AND P1, PT, R2, 0x3, PT ;  /* 0x000000030200780c */ /* 0x000fe40003f26070 */
[----:B------:R-:W-:-:S13]  /*11b0*/  ISETP.NE.AND P0, PT, R3, 0x3, PT ;  /* 0x000000030300780c */ /* 0x000fda0003f05270 */
[----:B------:R-:W-:Y:S05]  /*11c0*/  @!P0 BRA `(.L_x_16) ;  /* 0x0000000000388947 */ /* 0x000fea0003800000 */
[----:B------:R-:W0:Y:S01]  /*11d0*/  LDC.64 R4, c[0x0][0x388] ;  /* 0x0000e200ff047b82 */ /* 0x000e220000000a00 */
[----:B------:R-:W-:Y:S01]  /*11e0*/  IADD3 R2, PT, PT, R2, 0x1, RZ ;  /* 0x0000000102027810 */ /* 0x000fe20007ffe0ff */
[----:B------:R-:W-:-:S03]  /*11f0*/  IMAD R6, R12, UR6, R14 ;  /* 0x000000060c067c24 */ /* 0x000fc6000f8e020e */
[----:B------:R-:W-:-:S05]  /*1200*/  LOP3.LUT R2, R2, 0x3, RZ, 0xc0, !PT ;  /* 0x0000000302027812 */ /* 0x000fca00078ec0ff */
[----:B------:R-:W-:Y:S02]  /*1210*/  IMAD R14, R2, R13, R14 ;  /* 0x0000000d020e7224 */ /* 0x000fe400078e020e */
[----:B------:R-:W-:-:S07]  /*1220*/  IMAD.MOV R7, RZ, RZ, -R2 ;  /* 0x000000ffff077224 */ /* 0x000fce00078e0a02 */
.L_x_17:
[----:B01----:R-:W-:-:S05]  /*1230*/  IMAD.WIDE R2, R6, 0x4, R4 ;  /* 0x0000000406027825 */ /* 0x003fca00078e0204 */
[----:B------:R-:W2:Y:S01]  /*1240*/  LDG.E R9, desc[UR4][R2.64] ;  /* 0x0000000402097981 */ /* 0x000ea2000c1e1900 */
[----:B------:R-:W-:Y:S01]  /*1250*/  IADD3 R7, PT, PT, R7, 0x1, RZ ;  /* 0x0000000107077810 */ /* 0x000fe20007ffe0ff */
[----:B------:R-:W-:-:S03]  /*1260*/  IMAD.IADD R6, R13, 0x1, R6 ;  /* 0x000000010d067824 */ /* 0x000fc600078e0206 */
[----:B------:R-:W-:Y:S01]  /*1270*/  ISETP.NE.AND P0, PT, R7, RZ, PT ;  /* 0x000000ff0700720c */ /* 0x000fe20003f05270 */
[----:B--2---:R-:W-:-:S05]  /*1280*/  FMUL R9, R9, R0 ;  /* 0x0000000009097220 */ /* 0x004fca0000400000 */
[----:B------:R1:W-:Y:S07]  /*1290*/  STG.E desc[UR4][R2.64], R9 ;  /* 0x0000000902007986 */ /* 0x0003ee000c101904 */
[----:B------:R-:W-:Y:S05]  /*12a0*/  @P0 BRA `(.L_x_17) ;  /* 0xfffffffc00e00947 */ /* 0x000fea000383ffff */
.L_x_16:
[----:B------:R-:W-:Y:S05]  /*12b0*/  BSYNC.RECONVERGENT B0 ;  /* 0x0000000000007941 */ /* 0x000fea0003800200 */
.L_x_15:
[----:B------:R-:W-:Y:S05]  /*12c0*/  @!P1 EXIT ;  /* 0x000000000000994d */ /* 0x000fea0003800000 */
[----:B-1----:R-:W0:Y:S01]  /*12d0*/  LDC.64 R2, c[0x0][0x388] ;  /* 0x0000e200ff027b82 */ /* 0x002e220000000a00 */
[----:B------:R-:W-:-:S07]  /*12e0*/  SHF.L.U32 R19, R13, 0x2, RZ ;  /* 0x000000020d137819 */ /* 0x000fce00000006ff */
.L_x_18:
[----:B-1----:R-:W-:-:S04]  /*12f0*/  IMAD R5, R12, UR6, R14 ;  /* 0x000000060c057c24 */ /* 0x002fc8000f8e020e */
[----:B0-----:R-:W-:-:S05]  /*1300*/  IMAD.WIDE R4, R5, 0x4, R2 ;  /* 0x0000000405047825 */ /* 0x001fca00078e0202 */
[----:B------:R-:W2:Y:S01]  /*1310*/  LDG.E R7, desc[UR4][R4.64] ;  /* 0x0000000404077981 */ /* 0x000ea2000c1e1900 */
[----:B------:R-:W-:-:S05]  /*1320*/  IADD3 R8, P0, PT, R19, R4, RZ ;  /* 0x0000000413087210 */ /* 0x000fca0007f1e0ff */
[----:B------:R-:W-:Y:S02]  /*1330*/  IMAD.X R9, RZ, RZ, R5, P0 ;  /* 0x000000ffff097224 */ /* 0x000fe400000e0605 */
[----:B--2---:R-:W-:-:S05]  /*1340*/  FMUL R13, R7, R0 ;  /* 0x00000000070d7220 */ /* 0x004fca0000400000 */
[----:B------:R0:W-:Y:S04]  /*1350*/  STG.E desc[UR4][R4.64], R13 ;  /* 0x0000000d04007986 */ /* 0x0001e8000c101904 */
[----:B------:R-:W2:Y:S01]  /*1360*/  LDG.E R7, desc[UR4][R8.64] ;  /* 0x0000000408077981 */ /* 0x000ea2000c1e1900 */
[----:B------:R-:W-:-:S04]  /*1370*/  IADD3 R10, P0, PT, R19, R8, RZ ;  /* 0x00000008130a7210 */ /* 0x000fc80007f1e0ff */
[----:B------:R-:W-:Y:S01]  /*1380*/  IADD3.X R11, PT, PT, RZ, R9, RZ, P0, !PT ;  /* 0x00000009ff0b7210 */ /* 0x000fe200007fe4ff */
[----:B--2---:R-:W-:-:S05]  /*1390*/  FMUL R15, R7, R0 ;  /* 0x00000000070f7220 */ /* 0x004fca0000400000 */
[----:B------:R1:W-:Y:S04]  /*13a0*/  STG.E desc[UR4][R8.64], R15 ;  /* 0x0000000f08007986 */ /* 0x0003e8000c101904 */
[----:B------:R-:W2:Y:S01]  /*13b0*/  LDG.E R17, desc[UR4][R10.64] ;  /* 0x000000040a117981 */ /* 0x000ea2000c1e1900 */
[----:B------:R-:W-:-:S05]  /*13c0*/  IADD3 R6, P0, PT, R19, R10, RZ ;  /* 0x0000000a13067210 */ /* 0x000fca0007f1e0ff */
[----:B------:R-:W-:Y:S02]  /*13d0*/  IMAD.X R7, RZ, RZ, R11, P0 ;  /* 0x000000ffff077224 */ /* 0x000fe400000e060b */
[----:B--2---:R-:W-:-:S05]  /*13e0*/  FMUL R17, R17, R0 ;  /* 0x0000000011117220 */ /* 0x004fca0000400000 */
[----:B------:R1:W-:Y:S04]  /*13f0*/  STG.E desc[UR4][R10.64], R17 ;  /* 0x000000110a007986 */ /* 0x0003e8000c101904 */
[----:B0-----:R-:W2:Y:S01]  /*1400*/  LDG.E R5, desc[UR4][R6.64] ;  /* 0x0000000406057981 */ /* 0x001ea2000c1e1900 */
[----:B------:R-:W-:-:S04]  /*1410*/  IADD3 R14, PT, PT, R19, R14, RZ ;  /* 0x0000000e130e7210 */ /* 0x000fc80007ffe0ff */
[----:B------:R-:W-:Y:S01]  /*1420*/  ISETP.GE.AND P0, PT, R14, UR6, PT ;  /* 0x000000060e007c0c */ /* 0x000fe2000bf06270 */
[----:B--2---:R-:W-:-:S05]  /*1430*/  FMUL R5, R5, R0 ;  /* 0x0000000005057220 */ /* 0x004fca0000400000 */
[----:B------:R1:W-:Y:S07]  /*1440*/  STG.E desc[UR4][R6.64], R5 ;  /* 0x0000000506007986 */ /* 0x0003ee000c101904 */
[----:B------:R-:W-:Y:S05]  /*1450*/  @!P0 BRA `(.L_x_18) ;  /* 0xfffffffc00a48947 */ /* 0x000fea000383ffff */
[----:B------:R-:W-:Y:S05]  /*1460*/  EXIT ;  /* 0x000000000000794d */ /* 0x000fea0003800000 */
        .weak           $__internal_0_$__cuda_sm20_rcp_rn_f32_slowpath
        .type           $__internal_0_$__cuda_sm20_rcp_rn_f32_slowpath,@function
        .size           $__internal_0_$__cuda_sm20_rcp_rn_f32_slowpath,(.L_x_24 - $__internal_0_$__cuda_sm20_rcp_rn_f32_slowpath)
$__internal_0_$__cuda_sm20_rcp_rn_f32_slowpath:
[----:B------:R-:W-:Y:S01]  /*1470*/  IMAD.SHL.U32 R0, R7, 0x2, RZ ;  /* 0x0000000207007824 */ /* 0x000fe200078e00ff */
[----:B------:R-:W-:Y:S04]  /*1480*/  BSSY.RECONVERGENT B1, `(.L_x_19) ;  /* 0x0000031000017945 */ /* 0x000fe80003800200 */
[----:B------:R-:W-:Y:S02]  /*1490*/  SHF.R.U32.HI R9, RZ, 0x18, R0 ;  /* 0x00000018ff097819 */ /* 0x000fe40000011600 */
[----:B------:R-:W-:Y:S02]  /*14a0*/  MOV R0, R7 ;  /* 0x0000000700007202 */ /* 0x000fe40000000f00 */
[----:B------:R-:W-:-:S13]  /*14b0*/  ISETP.NE.U32.AND P0, PT, R9, RZ, PT ;  /* 0x000000ff0900720c */ /* 0x000fda0003f05070 */
[----:B------:R-:W-:Y:S05]  /*14c0*/  @P0 BRA `(.L_x_20) ;  /* 0x0000000000280947 */ /* 0x000fea0003800000 */
[----:B------:R-:W-:-:S05]  /*14d0*/  IMAD.SHL.U32 R2, R0, 0x2, RZ ;  /* 0x0000000200027824 */ /* 0x000fca00078e00ff */
[----:B------:R-:W-:-:S13]  /*14e0*/  ISETP.NE.AND P0, PT, R2, RZ, PT ;  /* 0x000000ff0200720c */ /* 0x000fda0003f05270 */
[----:B------:R-:W-:Y:S01]  /*14f0*/  @P0 FFMA R5, R0, 1.84467440737095516160e+19, RZ ;  /* 0x5f80000000050823 */ /* 0x000fe200000000ff */
[----:B------:R-:W-:Y:S08]  /*1500*/  @!P0 MUFU.RCP R3, R0 ;  /* 0x0000000000038308 */ /* 0x000ff00000001000 */
[----:B------:R-:W0:Y:S02]  /*1510*/  @P0 MUFU.RCP R2, R5 ;  /* 0x0000000500020308 */ /* 0x000e240000001000 */
[----:B0-----:R-:W-:-:S04]  /*1520*/  @P0 FFMA R6, R5, R2, -1 ;  /* 0xbf80000005060423 */ /* 0x001fc80000000002 */
[----:B------:R-:W-:-:S04]  /*1530*/  @P0 FADD.FTZ R7, -R6, -RZ ;  /* 0x800000ff06070221 */ /* 0x000fc80000010100 */
[----:B------:R-:W-:-:S04]  /*1540*/  @P0 FFMA R2, R2, R7, R2 ;  /* 0x0000000702020223 */ /* 0x000fc80000000002 */
[----:B------:R-:W-:Y:S01]  /*1550*/  @P0 FFMA R3, R2, 1.84467440737095516160e+19, RZ ;  /* 0x5f80000002030823 */ /* 0x000fe200000000ff */
[----:B------:R-:W-:Y:S06]  /*1560*/  BRA `(.L_x_21) ;  /* 0x0000000000887947 */ /* 0x000fec0003800000 */
.L_x_20:
[----:B------:R-:W-:-:S04]  /*1570*/  IADD3 R7, PT, PT, R9, -0xfd, RZ ;  /* 0xffffff0309077810 */ /* 0x000fc80007ffe0ff */
[----:B------:R-:W-:-:S13]  /*1580*/  ISETP.GT.U32.AND P0, PT, R7, 0x1, PT ;  /* 0x000000010700780c */ /* 0x000fda0003f04070 */
[----:B------:R-:W-:Y:S05]  /*1590*/  @P0 BRA `(.L_x_22) ;  /* 0x0000000000780947 */ /* 0x000fea0003800000 */
[----:B------:R-:W-:Y:S01]  /*15a0*/  LOP3.LUT R2, R0, 0x7fffff, RZ, 0xc0, !PT ;  /* 0x007fffff00027812 */ /* 0x000fe200078ec0ff */
[----:B------:R-:W-:-:S03]  /*15b0*/  IMAD.MOV.U32 R8, RZ, RZ, 0x3 ;  /* 0x00000003ff087424 */ /* 0x000fc600078e00ff */
[----:B------:R-:W-:Y:S02]  /*15c0*/  LOP3.LUT R2, R2, 0x3f800000, RZ, 0xfc, !PT ;  /* 0x3f80000002027812 */ /* 0x000fe400078efcff */
[----:B------:R-:W-:Y:S02]  /*15d0*/  SHF.L.U32 R8, R8, R7, RZ ;  /* 0x0000000708087219 */ /* 0x000fe400000006ff */
[----:B------:R-:W0:Y:S02]  /*15e0*/  MUFU.RCP R3, R2 ;  /* 0x0000000200037308 */ /* 0x000e240000001000 */
[----:B0-----:R-:W-:-:S04]  /*15f0*/  FFMA R5, R2, R3, -1 ;  /* 0xbf80000002057423 */ /* 0x001fc80000000003 */
[----:B------:R-:W-:-:S04]  /*1600*/  FADD.FTZ R6, -R5, -RZ ;  /* 0x800000ff05067221 */ /* 0x000fc80000010100 */
[CCC-:B------:R-:W-:Y:S01]  /*1610*/  FFMA.RM R5, R3.reuse, R6.reuse, R3.reuse ;  /* 0x0000000603057223 */ /* 0x1c0fe20000004003 */
[----:B------:R-:W-:-:S04]  /*1620*/  FFMA.RP R6, R3, R6, R3 ;  /* 0x0000000603067223 */ /* 0x000fc80000008003 */
[C---:B------:R-:W-:Y:S02]  /*1630*/  LOP3.LUT R3, R5.reuse, 0x7fffff, RZ, 0xc0, !PT ;  /* 0x007fffff05037812 */ /* 0x040fe400078ec0ff */
[----:B------:R-:W-:Y:S02]  /*1640*/  FSETP.NEU.FTZ.AND P0, PT, R5, R6, PT ;  /* 0x000000060500720b */ /* 0x000fe40003f1d000 */
[----:B------:R-:W-:Y:S02]  /*1650*/  LOP3.LUT R3, R3, 0x800000, RZ, 0xfc, !PT ;  /* 0x0080000003037812 */ /* 0x000fe400078efcff */
[----:B------:R-:W-:Y:S02]  /*1660*/  SEL R5, RZ, 0xffffffff, !P0 ;  /* 0xffffffffff057807 */ /* 0x000fe40004000000 */
[----:B------:R-:W-:Y:S02]  /*1670*/  LOP3.LUT R8, R8, R3, RZ, 0xc0, !PT ;  /* 0x0000000308087212 */ /* 0x000fe400078ec0ff */
[----:B------:R-:W-:-:S02]  /*1680*/  IADD3 R2, PT, PT, -R5, RZ, RZ ;  /* 0x000000ff05027210 */ /* 0x000fc40007ffe1ff */
[-C--:B------:R-:W-:Y:S02]  /*1690*/  SHF.R.U32.HI R8, RZ, R7.reuse, R8 ;  /* 0x00000007ff087219 */ /* 0x080fe40000011608 */
[----:B------:R-:W-:Y:S02]  /*16a0*/  LOP3.LUT P1, RZ, R2, R7, R3, 0xf8, !PT ;  /* 0x0000000702ff7212 */ /* 0x000fe4000782f803 */
[C---:B------:R-:W-:Y:S02]  /*16b0*/  LOP3.LUT P0, RZ, R8.reuse, 0x1, RZ, 0xc0, !PT ;  /* 0x0000000108ff7812 */ /* 0x040fe4000780c0ff */
[----:B------:R-:W-:-:S04]  /*16c0*/  LOP3.LUT P2, RZ, R8, 0x2, RZ, 0xc0, !PT ;  /* 0x0000000208ff7812 */ /* 0x000fc8000784c0ff */
[----:B------:R-:W-:Y:S02]  /*16d0*/  PLOP3.LUT P0, PT, P0, P1, P2, 0xe0, 0x0 ;  /* 0x000000000000781c */ /* 0x000fe40000703c20 */
[----:B------:R-:W-:Y:S02]  /*16e0*/  LOP3.LUT P1, RZ, R0, 0x7fffff, RZ, 0xc0, !PT ;  /* 0x007fffff00ff7812 */ /* 0x000fe4000782c0ff */
[----:B------:R-:W-:-:S05]  /*16f0*/  SEL R2, RZ, 0x1, !P0 ;  /* 0x00000001ff027807 */ /* 0x000fca0004000000 */
[----:B------:R-:W-:-:S05]  /*1700*/  IMAD.MOV R2, RZ, RZ, -R2 ;  /* 0x000000ffff027224 */ /* 0x000fca00078e0a02 */
[----:B------:R-:W-:Y:S02]  /*1710*/  ISETP.GE.AND P0, PT, R2, RZ, PT ;  /* 0x000000ff0200720c */ /* 0x000fe40003f06270 */
[----:B------:R-:W-:-:S04]  /*1720*/  IADD3 R2, PT, PT, R9, -0xfc, RZ ;  /* 0xffffff0409027810 */ /* 0x000fc80007ffe0ff */
[----:B------:R-:W-:-:S07]  /*1730*/  SHF.R.U32.HI R3, RZ, R2, R3 ;  /* 0x00000002ff037219 */ /* 0x000fce0000011603 */
[----:B------:R-:W-:-:S05]  /*1740*/  @!P0 VIADD R3, R3, 0x1 ;  /* 0x0000000103038836 */ /* 0x000fca0000000000 */
[----:B------:R-:W-:-:S04]  /*1750*/  @!P1 SHF.L.U32 R3, R3, 0x1, RZ ;  /* 0x0000000103039819 */ /* 0x000fc800000006ff */
[----:B------:R-:W-:Y:S01]  /*1760*/  LOP3.LUT R3, R3, 0x80000000, R0, 0xf8, !PT ;  /* 0x8000000003037812 */ /* 0x000fe200078ef800 */
[----:B------:R-:W-:Y:S06]  /*1770*/  BRA `(.L_x_21) ;  /* 0x0000000000047947 */ /* 0x000fec0003800000 */
.L_x_22:
[----:B------:R0:W1:Y:S02]  /*1780*/  MUFU.RCP R3, R0 ;  /* 0x0000000000037308 */ /* 0x0000640000001000 */
.L_x_21:
[----:B------:R-:W-:Y:S05]  /*1790*/  BSYNC.RECONVERGENT B1 ;  /* 0x0000000000017941 */ /* 0x000fea0003800200 */
.L_x_19:
[----:B------:R-:W-:-:S04]  /*17a0*/  IMAD.MOV.U32 R5, RZ, RZ, 0x0 ;  /* 0x00000000ff057424 */ /* 0x000fc800078e00ff */
[----:B01----:R-:W-:Y:S05]  /*17b0*/  RET.REL.NODEC R4 `(softmax_f32) ;  /* 0xffffffe804107950 */ /* 0x003fea0003c3ffff */
.L_x_23:
[----:B------:R-:W-:-:S00]  /*17c0*/  BRA `(.L_x_23) ;  /* 0xfffffffc00fc7947 */ /* 0x000fc0000383ffff */
[----:B------:R-:W-:-:S00]  /*17d0*/  NOP ;  /* 0x0000000000007918 */ /* 0x000fc00000000000 */
        /* <DEDUP_REMOVED lines=10> */
.L_x_24:


//--------------------- .nv.shared.reserved.0     --------------------------
	.section	.nv.shared.reserved.0,"aw",@nobits
	.weak		__nv_reservedSMEM_offset_0_alias
	.size		__nv_reservedSMEM_offset_0_alias, 0, 64
	.other		__nv_reservedSMEM_offset_0_alias,@"STO_CUDA_RESERVED_SHARED STV_DEFAULT"
__nv_reservedSMEM_offset_0_alias:
	.zero		0
	.zero		64


//--------------------- .nv.constant0.softmax_f32 --------------------------
	.section	.nv.constant0.softmax_f32,"a",@progbits
	.sectionflags	@""
	.align	4
.nv.constant0.softmax_f32:
	.zero		916


//--------------------- SYMBOLS --------------------------

	.type		.nv.reservedSmem.offset0,@object
	.size		.nv.reservedSmem.offset0,0x4
